//
// Generated by NVIDIA NVVM Compiler
//
// Compiler Build ID: CL-36424714
// Cuda compilation tools, release 13.0, V13.0.88
// Based on NVVM 20.0.0
//

.version 9.0
.target sm_100
.address_size 64

	// .globl	_Z7dkernelv
.extern .func  (.param .b32 func_retval0) vprintf
(
	.param .b64 vprintf_param_0,
	.param .b64 vprintf_param_1
)
;
.global .align 1 .b8 $str[12] = {72, 101, 108, 108, 111, 32, 87, 111, 114, 108, 100};

.visible .entry _Z7dkernelv()
{
	.reg .b32 	%r<3>;
	.reg .b64 	%rd<3>;

	mov.u64 	%rd1, $str;
	cvta.global.u64 	%rd2, %rd1;
	{ // callseq 0, 0
	.param .b64 param0;
	st.param.b64 	[param0], %rd2;
	.param .b64 param1;
	st.param.b64 	[param1], 0;
	.param .b32 retval0;
	call.uni (retval0), 
	vprintf, 
	(
	param0, 
	param1
	);
	ld.param.b32 	%r1, [retval0];
	} // callseq 0
	ret;

}


// ===== COMPILED SASS (sm_100) =====

	.target	sm_100

	.elftype	@"ET_EXEC"


//--------------------- .note.nv.tkinfo           --------------------------
	.section	.note.nv.tkinfo,"",@"SHT_NOTE"
	.sectionflags	@"SHF_NOTE_NV_TKINFO"
	.tkinfo
        /*0018*/ 	.word	0x00000002
        /*0030*/ 	.string	""
        /*0030*/ 	.string	"ptxas"
        /*0030*/ 	.string	"Cuda compilation tools, release 13.0, V13.0.88"
        /*0030*/ 	.string	"Build cuda_13.0.r13.0/compiler.36424714_0"
        /*0030*/ 	.string	"-arch sm_100 -m 64 "



//--------------------- .note.nv.cuinfo           --------------------------
	.section	.note.nv.cuinfo,"",@"SHT_NOTE"
	.sectionflags	@"SHF_NOTE_NV_CUINFO"
        /*0018*/ 	.short	0x0002
        /*001a*/ 	.short	0x0064
        /*001c*/ 	.short	0x0082
	.zero		2


//--------------------- .nv.info                  --------------------------
	.section	.nv.info,"",@"SHT_CUDA_INFO"
	.align	4


	//----- nvinfo : EIATTR_REGCOUNT
	.align		4
        /*0000*/ 	.byte	0x04, 0x2f
        /*0002*/ 	.short	(.L_2 - .L_1)
	.align		4
.L_1:
        /*0004*/ 	.word	index@(_Z7dkernelv)
        /*0008*/ 	.word	0x00000018


	//----- nvinfo : EIATTR_FRAME_SIZE
	.align		4
.L_2:
        /*000c*/ 	.byte	0x04, 0x11
        /*000e*/ 	.short	(.L_4 - .L_3)
	.align		4
.L_3:
        /*0010*/ 	.word	index@(_Z7dkernelv)
        /*0014*/ 	.word	0x00000000


	//----- nvinfo : EIATTR_MIN_STACK_SIZE
	.align		4
.L_4:
        /*0018*/ 	.byte	0x04, 0x12
        /*001a*/ 	.short	(.L_6 - .L_5)
	.align		4
.L_5:
        /*001c*/ 	.word	index@(_Z7dkernelv)
        /*0020*/ 	.word	0x00000000
.L_6:


//--------------------- .nv.compat                --------------------------
	.section	.nv.compat,"",@"SHT_CUDA_COMPAT_INFO"
	.align	4
        /*0000*/ 	.byte	0x02, 0x09, 0x00, 0x00, 0x02, 0x02, 0x01, 0x00, 0x02, 0x05, 0x05, 0x00, 0x03, 0x07, 0x01, 0x01
        /*0010*/ 	.byte	0x02, 0x03, 0x00, 0x00, 0x02, 0x06, 0x01, 0x00, 0x04, 0x0b, 0x08, 0x00, 0x09, 0x00, 0x00, 0x00
        /*0020*/ 	.byte	0x00, 0x00, 0x00, 0x00


//--------------------- .nv.info._Z7dkernelv      --------------------------
	.section	.nv.info._Z7dkernelv,"",@"SHT_CUDA_INFO"
	.sectionflags	@""
	.align	4


	//----- nvinfo : EIATTR_CUDA_API_VERSION
	.align		4
        /*0000*/ 	.byte	0x04, 0x37
        /*0002*/ 	.short	(.L_8 - .L_7)
.L_7:
        /*0004*/ 	.word	0x00000082


	//----- nvinfo : EIATTR_SPARSE_MMA_MASK
	.align		4
.L_8:
        /*0008*/ 	.byte	0x03, 0x50
        /*000a*/ 	.short	0x0000


	//----- nvinfo : EIATTR_MAXREG_COUNT
	.align		4
        /*000c*/ 	.byte	0x03, 0x1b
        /*000e*/ 	.short	0x00ff


	//----- nvinfo : EIATTR_EXTERNS
	.align		4
        /*0010*/ 	.byte	0x04, 0x0f
        /*0012*/ 	.short	(.L_10 - .L_9)


	//   ....[0]....
	.align		4
.L_9:
        /*0014*/ 	.word	index@(vprintf)


	//----- nvinfo : EIATTR_MERCURY_ISA_VERSION
	.align		4
.L_10:
        /*0018*/ 	.byte	0x03, 0x5f
        /*001a*/ 	.short	0x0101


	//----- nvinfo : EIATTR_VRC_CTA_INIT_COUNT
	.align		4
        /*001c*/ 	.byte	0x02, 0x4a
	.zero		1
	.zero		1


	//----- nvinfo : EIATTR_SYSCALL_OFFSETS
	.align		4
        /*0020*/ 	.byte	0x04, 0x46
        /*0022*/ 	.short	(.L_12 - .L_11)


	//   ....[0]....
.L_11:
        /*0024*/ 	.word	0x00000080


	//----- nvinfo : EIATTR_EXIT_INSTR_OFFSETS
	.align		4
.L_12:
        /*0028*/ 	.byte	0x04, 0x1c
        /*002a*/ 	.short	(.L_14 - .L_13)


	//   ....[0]....
.L_13:
        /*002c*/ 	.word	0x00000090


	//----- nvinfo : EIATTR_SW_WAR
	.align		4
.L_14:
        /*0030*/ 	.byte	0x04, 0x36
        /*0032*/ 	.short	(.L_16 - .L_15)
.L_15:
        /*0034*/ 	.word	0x00000008
.L_16:


//--------------------- .nv.callgraph             --------------------------
	.section	.nv.callgraph,"",@"SHT_CUDA_CALLGRAPH"
	.align	4
	.sectionentsize	8
	.align		4
        /*0000*/ 	.word	0x00000000
	.align		4
        /*0004*/ 	.word	0xffffffff
	.align		4
        /*0008*/ 	.word	index@(_Z7dkernelv)
	.align		4
        /*000c*/ 	.word	index@(vprintf)
	.align		4
        /*0010*/ 	.word	0x00000000
	.align		4
        /*0014*/ 	.word	0xfffffffe
	.align		4
        /*0018*/ 	.word	0x00000000
	.align		4
        /*001c*/ 	.word	0xfffffffd
	.align		4
        /*0020*/ 	.word	0x00000000
	.align		4
        /*0024*/ 	.word	0xfffffffc


//--------------------- .nv.constant4             --------------------------
	.section	.nv.constant4,"a",@progbits
	.align	8
	.align		8
.nv.constant4:
        /*0000*/ 	.dword	vprintf
	.align		8
        /*0008*/ 	.dword	$str


//--------------------- .text._Z7dkernelv         --------------------------
	.section	.text._Z7dkernelv,"ax",@progbits
	.align	128
        .global         _Z7dkernelv
        .type           _Z7dkernelv,@function
        .size           _Z7dkernelv,(.L_x_2 - _Z7dkernelv)
        .other          _Z7dkernelv,@"STO_CUDA_ENTRY STV_DEFAULT"
_Z7dkernelv:
.text._Z7dkernelv:
[----:B------:R-:W0:Y:S01]  /*0000*/  LDC R1, c[0x0][0x37c] ;  /* 0x0000df00ff017b82 */ /* 0x000e220000000800 */
[----:B------:R-:W-:Y:S01]  /*0010*/  MOV R0, 0x0 ;  /* 0x0000000000007802 */ /* 0x000fe20000000f00 */
[----:B------:R-:W1:Y:S01]  /*0020*/  LDCU.64 UR4, c[0x4][0x8] ;  /* 0x01000100ff0477ac */ /* 0x000e620008000a00 */
[----:B------:R-:W-:-:S05]  /*0030*/  CS2R R6, SRZ ;  /* 0x0000000000067805 */ /* 0x000fca000001ff00 */
[----:B------:R2:W3:Y:S01]  /*0040*/  LDC.64 R2, c[0x4][R0] ;  /* 0x0100000000027b82 */ /* 0x0004e20000000a00 */
[----:B-1----:R-:W-:Y:S02]  /*0050*/  IMAD.U32 R4, RZ, RZ, UR4 ;  /* 0x00000004ff047e24 */ /* 0x002fe4000f8e00ff */
[----:B--2---:R-:W-:-:S07]  /*0060*/  IMAD.U32 R5, RZ, RZ, UR5 ;  /* 0x00000005ff057e24 */ /* 0x004fce000f8e00ff */
[----:B------:R-:W-:-:S07]  /*0070*/  LEPC R20, `(.L_x_0) ;  /* 0x000000001014794e */ /* 0x000fce0000000000 */
[----:B0--3--:R-:W-:Y:S05]  /*0080*/  CALL.ABS.NOINC R2 ;  /* 0x0000000002007343 */ /* 0x009fea0003c00000 */
.L_x_0:
[----:B------:R-:W-:Y:S05]  /*0090*/  EXIT ;  /* 0x000000000000794d */ /* 0x000fea0003800000 */
.L_x_1:
[----:B------:R-:W-:-:S00]  /*00a0*/  BRA `(.L_x_1) ;  /* 0xfffffffc00fc7947 */ /* 0x000fc0000383ffff */
[----:B------:R-:W-:-:S00]  /*00b0*/  NOP ;  /* 0x0000000000007918 */ /* 0x000fc00000000000 */
        /* <DEDUP_REMOVED lines=12> */
.L_x_2:


//--------------------- .nv.global.init           --------------------------
	.section	.nv.global.init,"aw",@progbits
.nv.global.init:
	.type		$str,@object
	.size		$str,(.L_0 - $str)
$str:
        /*0000*/ 	.byte	0x48, 0x65, 0x6c, 0x6c, 0x6f, 0x20, 0x57, 0x6f, 0x72, 0x6c, 0x64, 0x00
.L_0:


//--------------------- .nv.shared.reserved.0     --------------------------
	.section	.nv.shared.reserved.0,"aw",@nobits
	.weak		__nv_reservedSMEM_offset_0_alias
	.size		__nv_reservedSMEM_offset_0_alias, 0, 64
	.other		__nv_reservedSMEM_offset_0_alias,@"STO_CUDA_RESERVED_SHARED STV_DEFAULT"
__nv_reservedSMEM_offset_0_alias:
	.zero		0
	.zero		64


//--------------------- .nv.constant0._Z7dkernelv --------------------------
	.section	.nv.constant0._Z7dkernelv,"a",@progbits
	.sectionflags	@""
	.align	4
.nv.constant0._Z7dkernelv:
	.zero		896


//--------------------- SYMBOLS --------------------------

	.type		.nv.reservedSmem.offset0,@object
	.size		.nv.reservedSmem.offset0,0x4
	.type		vprintf,@function
